//
// Generated by NVIDIA NVVM Compiler
//
// Compiler Build ID: CL-36424714
// Cuda compilation tools, release 13.0, V13.0.88
// Based on NVVM 20.0.0
//

.version 9.0
.target sm_100
.address_size 64

	// .globl	_Z20odd_even_sort_kernelPiib

.visible .entry _Z20odd_even_sort_kernelPiib(
	.param .u64 .ptr .align 1 _Z20odd_even_sort_kernelPiib_param_0,
	.param .u32 _Z20odd_even_sort_kernelPiib_param_1,
	.param .u8 _Z20odd_even_sort_kernelPiib_param_2
)
{
	.reg .pred 	%p<11>;
	.reg .b16 	%rs<2>;
	.reg .b32 	%r<15>;
	.reg .b64 	%rd<9>;

	ld.param.u64 	%rd5, [_Z20odd_even_sort_kernelPiib_param_0];
	ld.param.u32 	%r7, [_Z20odd_even_sort_kernelPiib_param_1];
	ld.param.s8 	%rs1, [_Z20odd_even_sort_kernelPiib_param_2];
	cvta.to.global.u64 	%rd1, %rd5;
	mov.u32 	%r8, %ctaid.x;
	mov.u32 	%r9, %ntid.x;
	mov.u32 	%r10, %tid.x;
	mad.lo.s32 	%r1, %r8, %r9, %r10;
	add.s32 	%r11, %r7, -1;
	setp.ge.s32 	%p1, %r1, %r11;
	@%p1 bra 	$L__BB0_8;
	setp.eq.s16 	%p2, %rs1, 0;
	@%p2 bra 	$L__BB0_5;
	and.b32  	%r12, %r1, -2147483647;
	setp.ne.s32 	%p3, %r12, 1;
	add.s32 	%r2, %r1, 1;
	setp.ge.s32 	%p4, %r2, %r7;
	or.pred  	%p5, %p3, %p4;
	@%p5 bra 	$L__BB0_8;
	mul.wide.u32 	%rd6, %r1, 4;
	add.s64 	%rd2, %rd1, %rd6;
	ld.global.u32 	%r3, [%rd2];
	mul.wide.u32 	%rd7, %r2, 4;
	add.s64 	%rd3, %rd1, %rd7;
	ld.global.u32 	%r4, [%rd3];
	setp.le.s32 	%p6, %r3, %r4;
	@%p6 bra 	$L__BB0_8;
	st.global.u32 	[%rd2], %r4;
	st.global.u32 	[%rd3], %r3;
	bra.uni 	$L__BB0_8;
$L__BB0_5:
	and.b32  	%r13, %r1, 1;
	setp.eq.b32 	%p7, %r13, 1;
	add.s32 	%r14, %r1, 1;
	setp.ge.s32 	%p8, %r14, %r7;
	or.pred  	%p9, %p7, %p8;
	@%p9 bra 	$L__BB0_8;
	mul.wide.s32 	%rd8, %r1, 4;
	add.s64 	%rd4, %rd1, %rd8;
	ld.global.u32 	%r5, [%rd4];
	ld.global.u32 	%r6, [%rd4+4];
	setp.le.s32 	%p10, %r5, %r6;
	@%p10 bra 	$L__BB0_8;
	st.global.u32 	[%rd4], %r6;
	st.global.u32 	[%rd4+4], %r5;
$L__BB0_8:
	ret;

}


// ===== COMPILED SASS (sm_100) =====

	.target	sm_100

	.elftype	@"ET_EXEC"


//--------------------- .note.nv.tkinfo           --------------------------
	.section	.note.nv.tkinfo,"",@"SHT_NOTE"
	.sectionflags	@"SHF_NOTE_NV_TKINFO"
	.tkinfo
        /*0018*/ 	.word	0x00000002
        /*0030*/ 	.string	""
        /*0030*/ 	.string	"ptxas"
        /*0030*/ 	.string	"Cuda compilation tools, release 13.0, V13.0.88"
        /*0030*/ 	.string	"Build cuda_13.0.r13.0/compiler.36424714_0"
        /*0030*/ 	.string	"-arch sm_100 -m 64 "



//--------------------- .note.nv.cuinfo           --------------------------
	.section	.note.nv.cuinfo,"",@"SHT_NOTE"
	.sectionflags	@"SHF_NOTE_NV_CUINFO"
        /*0018*/ 	.short	0x0002
        /*001a*/ 	.short	0x0064
        /*001c*/ 	.short	0x0082
	.zero		2


//--------------------- .nv.info                  --------------------------
	.section	.nv.info,"",@"SHT_CUDA_INFO"
	.align	4


	//----- nvinfo : EIATTR_REGCOUNT
	.align		4
        /*0000*/ 	.byte	0x04, 0x2f
        /*0002*/ 	.short	(.L_1 - .L_0)
	.align		4
.L_0:
        /*0004*/ 	.word	index@(_Z20odd_even_sort_kernelPiib)
        /*0008*/ 	.word	0x0000000c


	//----- nvinfo : EIATTR_FRAME_SIZE
	.align		4
.L_1:
        /*000c*/ 	.byte	0x04, 0x11
        /*000e*/ 	.short	(.L_3 - .L_2)
	.align		4
.L_2:
        /*0010*/ 	.word	index@(_Z20odd_even_sort_kernelPiib)
        /*0014*/ 	.word	0x00000000


	//----- nvinfo : EIATTR_MIN_STACK_SIZE
	.align		4
.L_3:
        /*0018*/ 	.byte	0x04, 0x12
        /*001a*/ 	.short	(.L_5 - .L_4)
	.align		4
.L_4:
        /*001c*/ 	.word	index@(_Z20odd_even_sort_kernelPiib)
        /*0020*/ 	.word	0x00000000
.L_5:


//--------------------- .nv.compat                --------------------------
	.section	.nv.compat,"",@"SHT_CUDA_COMPAT_INFO"
	.align	4
        /*0000*/ 	.byte	0x02, 0x09, 0x00, 0x00, 0x02, 0x02, 0x01, 0x00, 0x02, 0x05, 0x05, 0x00, 0x03, 0x07, 0x01, 0x01
        /*0010*/ 	.byte	0x02, 0x03, 0x00, 0x00, 0x02, 0x06, 0x01, 0x00, 0x04, 0x0b, 0x08, 0x00, 0x09, 0x00, 0x00, 0x00
        /*0020*/ 	.byte	0x00, 0x00, 0x00, 0x00


//--------------------- .nv.info._Z20odd_even_sort_kernelPiib --------------------------
	.section	.nv.info._Z20odd_even_sort_kernelPiib,"",@"SHT_CUDA_INFO"
	.sectionflags	@""
	.align	4


	//----- nvinfo : EIATTR_CUDA_API_VERSION
	.align		4
        /*0000*/ 	.byte	0x04, 0x37
        /*0002*/ 	.short	(.L_7 - .L_6)
.L_6:
        /*0004*/ 	.word	0x00000082


	//----- nvinfo : EIATTR_KPARAM_INFO
	.align		4
.L_7:
        /*0008*/ 	.byte	0x04, 0x17
        /*000a*/ 	.short	(.L_9 - .L_8)
.L_8:
        /*000c*/ 	.word	0x00000000
        /*0010*/ 	.short	0x0002
        /*0012*/ 	.short	0x000c
        /*0014*/ 	.byte	0x00, 0xf0, 0x05, 0x00


	//----- nvinfo : EIATTR_KPARAM_INFO
	.align		4
.L_9:
        /*0018*/ 	.byte	0x04, 0x17
        /*001a*/ 	.short	(.L_11 - .L_10)
.L_10:
        /*001c*/ 	.word	0x00000000
        /*0020*/ 	.short	0x0001
        /*0022*/ 	.short	0x0008
        /*0024*/ 	.byte	0x00, 0xf0, 0x11, 0x00


	//----- nvinfo : EIATTR_KPARAM_INFO
	.align		4
.L_11:
        /*0028*/ 	.byte	0x04, 0x17
        /*002a*/ 	.short	(.L_13 - .L_12)
.L_12:
        /*002c*/ 	.word	0x00000000
        /*0030*/ 	.short	0x0000
        /*0032*/ 	.short	0x0000
        /*0034*/ 	.byte	0x00, 0xf5, 0x21, 0x00


	//----- nvinfo : EIATTR_SPARSE_MMA_MASK
	.align		4
.L_13:
        /*0038*/ 	.byte	0x03, 0x50
        /*003a*/ 	.short	0x0000


	//----- nvinfo : EIATTR_MAXREG_COUNT
	.align		4
        /*003c*/ 	.byte	0x03, 0x1b
        /*003e*/ 	.short	0x00ff


	//----- nvinfo : EIATTR_MERCURY_ISA_VERSION
	.align		4
        /*0040*/ 	.byte	0x03, 0x5f
        /*0042*/ 	.short	0x0101


	//----- nvinfo : EIATTR_VRC_CTA_INIT_COUNT
	.align		4
        /*0044*/ 	.byte	0x02, 0x4a
	.zero		1
	.zero		1


	//----- nvinfo : EIATTR_EXIT_INSTR_OFFSETS
	.align		4
        /*0048*/ 	.byte	0x04, 0x1c
        /*004a*/ 	.short	(.L_15 - .L_14)


	//   ....[0]....
.L_14:
        /*004c*/ 	.word	0x00000080


	//   ....[1]....
        /*0050*/ 	.word	0x00000120


	//   ....[2]....
        /*0054*/ 	.word	0x00000190


	//   ....[3]....
        /*0058*/ 	.word	0x000001c0


	//   ....[4]....
        /*005c*/ 	.word	0x00000210


	//   ....[5]....
        /*0060*/ 	.word	0x00000270


	//   ....[6]....
        /*0064*/ 	.word	0x000002a0


	//----- nvinfo : EIATTR_CBANK_PARAM_SIZE
	.align		4
.L_15:
        /*0068*/ 	.byte	0x03, 0x19
        /*006a*/ 	.short	0x000d


	//----- nvinfo : EIATTR_PARAM_CBANK
	.align		4
        /*006c*/ 	.byte	0x04, 0x0a
        /*006e*/ 	.short	(.L_17 - .L_16)
	.align		4
.L_16:
        /*0070*/ 	.word	index@(.nv.constant0._Z20odd_even_sort_kernelPiib)
        /*0074*/ 	.short	0x0380
        /*0076*/ 	.short	0x000d


	//----- nvinfo : EIATTR_SW_WAR
	.align		4
.L_17:
        /*0078*/ 	.byte	0x04, 0x36
        /*007a*/ 	.short	(.L_19 - .L_18)
.L_18:
        /*007c*/ 	.word	0x00000008
.L_19:


//--------------------- .nv.callgraph             --------------------------
	.section	.nv.callgraph,"",@"SHT_CUDA_CALLGRAPH"
	.align	4
	.sectionentsize	8
	.align		4
        /*0000*/ 	.word	0x00000000
	.align		4
        /*0004*/ 	.word	0xffffffff
	.align		4
        /*0008*/ 	.word	0x00000000
	.align		4
        /*000c*/ 	.word	0xfffffffe
	.align		4
        /*0010*/ 	.word	0x00000000
	.align		4
        /*0014*/ 	.word	0xfffffffd
	.align		4
        /*0018*/ 	.word	0x00000000
	.align		4
        /*001c*/ 	.word	0xfffffffc


//--------------------- .text._Z20odd_even_sort_kernelPiib --------------------------
	.section	.text._Z20odd_even_sort_kernelPiib,"ax",@progbits
	.align	128
        .global         _Z20odd_even_sort_kernelPiib
        .type           _Z20odd_even_sort_kernelPiib,@function
        .size           _Z20odd_even_sort_kernelPiib,(.L_x_2 - _Z20odd_even_sort_kernelPiib)
        .other          _Z20odd_even_sort_kernelPiib,@"STO_CUDA_ENTRY STV_DEFAULT"
_Z20odd_even_sort_kernelPiib:
.text._Z20odd_even_sort_kernelPiib:
[----:B------:R-:W-:Y:S01]  /*0000*/  LDC R1, c[0x0][0x37c] ;  /* 0x0000df00ff017b82 */ /* 0x000fe20000000800 */
[----:B------:R-:W0:Y:S07]  /*0010*/  S2R R0, SR_TID.X ;  /* 0x0000000000007919 */ /* 0x000e2e0000002100 */
[----:B------:R-:W0:Y:S01]  /*0020*/  S2UR UR5, SR_CTAID.X ;  /* 0x00000000000579c3 */ /* 0x000e220000002500 */
[----:B------:R-:W1:Y:S07]  /*0030*/  LDCU UR8, c[0x0][0x388] ;  /* 0x00007100ff0877ac */ /* 0x000e6e0008000800 */
[----:B------:R-:W0:Y:S01]  /*0040*/  LDC R7, c[0x0][0x360] ;  /* 0x0000d800ff077b82 */ /* 0x000e220000000800 */
[----:B-1----:R-:W-:Y:S01]  /*0050*/  UIADD3 UR4, UPT, UPT, UR8, -0x1, URZ ;  /* 0xffffffff08047890 */ /* 0x002fe2000fffe0ff */
[----:B0-----:R-:W-:-:S05]  /*0060*/  IMAD R7, R7, UR5, R0 ;  /* 0x0000000507077c24 */ /* 0x001fca000f8e0200 */
[----:B------:R-:W-:-:S13]  /*0070*/  ISETP.GE.AND P0, PT, R7, UR4, PT ;  /* 0x0000000407007c0c */ /* 0x000fda000bf06270 */
[----:B------:R-:W-:Y:S05]  /*0080*/  @P0 EXIT ;  /* 0x000000000000094d */ /* 0x000fea0003800000 */
[----:B------:R-:W0:Y:S01]  /*0090*/  LDCU.U8 UR4, c[0x0][0x38c] ;  /* 0x00007180ff0477ac */ /* 0x000e220008000000 */
[----:B------:R-:W1:Y:S01]  /*00a0*/  LDCU.64 UR6, c[0x0][0x358] ;  /* 0x00006b00ff0677ac */ /* 0x000e620008000a00 */
[----:B0-----:R-:W-:-:S04]  /*00b0*/  UPRMT UR4, UR4, 0x8880, URZ ;  /* 0x0000888004047896 */ /* 0x001fc800080000ff */
[----:B------:R-:W-:-:S09]  /*00c0*/  UISETP.NE.AND UP0, UPT, UR4, URZ, UPT ;  /* 0x000000ff0400728c */ /* 0x000fd2000bf05270 */
[----:B-1----:R-:W-:Y:S05]  /*00d0*/  BRA.U !UP0, `(.L_x_0) ;  /* 0x00000001083c7547 */ /* 0x002fea000b800000 */
[C---:B------:R-:W-:Y:S01]  /*00e0*/  VIADD R9, R7.reuse, 0x1 ;  /* 0x0000000107097836 */ /* 0x040fe20000000000 */
[----:B------:R-:W-:-:S04]  /*00f0*/  LOP3.LUT R0, R7, 0x80000001, RZ, 0xc0, !PT ;  /* 0x8000000107007812 */ /* 0x000fc800078ec0ff */
[----:B------:R-:W-:-:S04]  /*0100*/  ISETP.GE.AND P0, PT, R9, UR8, PT ;  /* 0x0000000809007c0c */ /* 0x000fc8000bf06270 */
[----:B------:R-:W-:-:S13]  /*0110*/  ISETP.NE.OR P0, PT, R0, 0x1, P0 ;  /* 0x000000010000780c */ /* 0x000fda0000705670 */
[----:B------:R-:W-:Y:S05]  /*0120*/  @P0 EXIT ;  /* 0x000000000000094d */ /* 0x000fea0003800000 */
[----:B------:R-:W0:Y:S02]  /*0130*/  LDC.64 R4, c[0x0][0x380] ;  /* 0x0000e000ff047b82 */ /* 0x000e240000000a00 */
[----:B0-----:R-:W-:-:S04]  /*0140*/  IMAD.WIDE.U32 R2, R7, 0x4, R4 ;  /* 0x0000000407027825 */ /* 0x001fc800078e0004 */
[----:B------:R-:W-:Y:S01]  /*0150*/  IMAD.WIDE.U32 R4, R9, 0x4, R4 ;  /* 0x0000000409047825 */ /* 0x000fe200078e0004 */
[----:B------:R-:W2:Y:S04]  /*0160*/  LDG.E R7, desc[UR6][R2.64] ;  /* 0x0000000602077981 */ /* 0x000ea8000c1e1900 */
[----:B------:R-:W2:Y:S02]  /*0170*/  LDG.E R0, desc[UR6][R4.64] ;  /* 0x0000000604007981 */ /* 0x000ea4000c1e1900 */
[----:B--2---:R-:W-:-:S13]  /*0180*/  ISETP.GT.AND P0, PT, R7, R0, PT ;  /* 0x000000000700720c */ /* 0x004fda0003f04270 */
[----:B------:R-:W-:Y:S05]  /*0190*/  @!P0 EXIT ;  /* 0x000000000000894d */ /* 0x000fea0003800000 */
[----:B------:R-:W-:Y:S04]  /*01a0*/  STG.E desc[UR6][R2.64], R0 ;  /* 0x0000000002007986 */ /* 0x000fe8000c101906 */
[----:B------:R-:W-:Y:S01]  /*01b0*/  STG.E desc[UR6][R4.64], R7 ;  /* 0x0000000704007986 */ /* 0x000fe2000c101906 */
[----:B------:R-:W-:Y:S05]  /*01c0*/  EXIT ;  /* 0x000000000000794d */ /* 0x000fea0003800000 */
.L_x_0:
[C---:B------:R-:W-:Y:S01]  /*01d0*/  VIADD R2, R7.reuse, 0x1 ;  /* 0x0000000107027836 */ /* 0x040fe20000000000 */
[----:B------:R-:W-:-:S04]  /*01e0*/  LOP3.LUT R0, R7, 0x1, RZ, 0xc0, !PT ;  /* 0x0000000107007812 */ /* 0x000fc800078ec0ff */
[----:B------:R-:W-:-:S04]  /*01f0*/  ISETP.GE.AND P0, PT, R2, UR8, PT ;  /* 0x0000000802007c0c */ /* 0x000fc8000bf06270 */
[----:B------:R-:W-:-:S13]  /*0200*/  ISETP.EQ.U32.OR P0, PT, R0, 0x1, P0 ;  /* 0x000000010000780c */ /* 0x000fda0000702470 */
[----:B------:R-:W-:Y:S05]  /*0210*/  @P0 EXIT ;  /* 0x000000000000094d */ /* 0x000fea0003800000 */
[----:B------:R-:W0:Y:S02]  /*0220*/  LDC.64 R2, c[0x0][0x380] ;  /* 0x0000e000ff027b82 */ /* 0x000e240000000a00 */
[----:B0-----:R-:W-:-:S05]  /*0230*/  IMAD.WIDE R2, R7, 0x4, R2 ;  /* 0x0000000407027825 */ /* 0x001fca00078e0202 */
[----:B------:R-:W2:Y:S04]  /*0240*/  LDG.E R5, desc[UR6][R2.64] ;  /* 0x0000000602057981 */ /* 0x000ea8000c1e1900 */
[----:B------:R-:W2:Y:S02]  /*0250*/  LDG.E R0, desc[UR6][R2.64+0x4] ;  /* 0x0000040602007981 */ /* 0x000ea4000c1e1900 */
[----:B--2---:R-:W-:-:S13]  /*0260*/  ISETP.GT.AND P0, PT, R5, R0, PT ;  /* 0x000000000500720c */ /* 0x004fda0003f04270 */
[----:B------:R-:W-:Y:S05]  /*0270*/  @!P0 EXIT ;  /* 0x000000000000894d */ /* 0x000fea0003800000 */
[----:B------:R-:W-:Y:S04]  /*0280*/  STG.E desc[UR6][R2.64], R0 ;  /* 0x0000000002007986 */ /* 0x000fe8000c101906 */
[----:B------:R-:W-:Y:S01]  /*0290*/  STG.E desc[UR6][R2.64+0x4], R5 ;  /* 0x0000040502007986 */ /* 0x000fe2000c101906 */
[----:B------:R-:W-:Y:S05]  /*02a0*/  EXIT ;  /* 0x000000000000794d */ /* 0x000fea0003800000 */
.L_x_1:
[----:B------:R-:W-:-:S00]  /*02b0*/  BRA `(.L_x_1) ;  /* 0xfffffffc00fc7947 */ /* 0x000fc0000383ffff */
[----:B------:R-:W-:-:S00]  /*02c0*/  NOP ;  /* 0x0000000000007918 */ /* 0x000fc00000000000 */
        /* <DEDUP_REMOVED lines=11> */
.L_x_2:


//--------------------- .nv.shared.reserved.0     --------------------------
	.section	.nv.shared.reserved.0,"aw",@nobits
	.weak		__nv_reservedSMEM_offset_0_alias
	.size		__nv_reservedSMEM_offset_0_alias, 0, 64
	.other		__nv_reservedSMEM_offset_0_alias,@"STO_CUDA_RESERVED_SHARED STV_DEFAULT"
__nv_reservedSMEM_offset_0_alias:
	.zero		0
	.zero		64


//--------------------- .nv.constant0._Z20odd_even_sort_kernelPiib --------------------------
	.section	.nv.constant0._Z20odd_even_sort_kernelPiib,"a",@progbits
	.sectionflags	@""
	.align	4
.nv.constant0._Z20odd_even_sort_kernelPiib:
	.zero		909


//--------------------- SYMBOLS --------------------------

	.type		.nv.reservedSmem.offset0,@object
	.size		.nv.reservedSmem.offset0,0x4
